	.headerflags	@"EF_CUDA_TEXMODE_UNIFIED EF_CUDA_64BIT_ADDRESS EF_CUDA_ACCELERATORS EF_CUDA_SM90 EF_CUDA_VIRTUAL_SM(EF_CUDA_SM90)"
	.elftype	@"ET_EXEC"


//--------------------- .nv.info                  --------------------------
	.section	.nv.info,"",@"SHT_CUDA_INFO"
	.align	4


	//----- nvinfo : EIATTR_REGCOUNT
	.align		4
        /*0000*/ 	.byte	0x04, 0x2f
        /*0002*/ 	.short	(.L_1 - .L_0)
	.align		4
.L_0:
        /*0004*/ 	.word	index@(triton_poi_fused_add_convolution_leaky_relu_leaky_relu_backward_14)
        /*0008*/ 	.word	0x0000000f


	//----- nvinfo : EIATTR_MIN_STACK_SIZE
	.align		4
.L_1:
        /*000c*/ 	.byte	0x04, 0x12
        /*000e*/ 	.short	(.L_3 - .L_2)
	.align		4
.L_2:
        /*0010*/ 	.word	index@(triton_poi_fused_add_convolution_leaky_relu_leaky_relu_backward_14)
        /*0014*/ 	.word	0x00000000


	//----- nvinfo : EIATTR_FRAME_SIZE
	.align		4
.L_3:
        /*0018*/ 	.byte	0x04, 0x11
        /*001a*/ 	.short	(.L_5 - .L_4)
	.align		4
.L_4:
        /*001c*/ 	.word	index@(triton_poi_fused_add_convolution_leaky_relu_leaky_relu_backward_14)
        /*0020*/ 	.word	0x00000000


	//----- nvinfo : EIATTR_MIN_STACK_SIZE
	.align		4
.L_5:
        /*0024*/ 	.byte	0x04, 0x12
        /*0026*/ 	.short	(.L_7 - .L_6)
	.align		4
.L_6:
        /*0028*/ 	.word	index@(triton_poi_fused_add_convolution_leaky_relu_leaky_relu_backward_14)
        /*002c*/ 	.word	0x00000000
.L_7:


//--------------------- .nv.info.triton_poi_fused_add_convolution_leaky_relu_leaky_relu_backward_14 --------------------------
	.section	.nv.info.triton_poi_fused_add_convolution_leaky_relu_leaky_relu_backward_14,"",@"SHT_CUDA_INFO"
	.sectionflags	@""
	.align	4


	//----- nvinfo : EIATTR_CUDA_API_VERSION
	.align		4
        /*0000*/ 	.byte	0x04, 0x37
        /*0002*/ 	.short	(.L_9 - .L_8)
.L_8:
        /*0004*/ 	.word	0x0000007c


	//----- nvinfo : EIATTR_KPARAM_INFO
	.align		4
.L_9:
        /*0008*/ 	.byte	0x04, 0x17
        /*000a*/ 	.short	(.L_11 - .L_10)
.L_10:
        /*000c*/ 	.word	0x00000000
        /*0010*/ 	.short	0x0005
        /*0012*/ 	.short	0x0028
        /*0014*/ 	.byte	0x00, 0xf0, 0x11, 0x00


	//----- nvinfo : EIATTR_KPARAM_INFO
	.align		4
.L_11:
        /*0018*/ 	.byte	0x04, 0x17
        /*001a*/ 	.short	(.L_13 - .L_12)
.L_12:
        /*001c*/ 	.word	0x00000000
        /*0020*/ 	.short	0x0004
        /*0022*/ 	.short	0x0020
        /*0024*/ 	.byte	0x00, 0xf4, 0x21, 0x00


	//----- nvinfo : EIATTR_KPARAM_INFO
	.align		4
.L_13:
        /*0028*/ 	.byte	0x04, 0x17
        /*002a*/ 	.short	(.L_15 - .L_14)
.L_14:
        /*002c*/ 	.word	0x00000000
        /*0030*/ 	.short	0x0003
        /*0032*/ 	.short	0x0018
        /*0034*/ 	.byte	0x00, 0xf4, 0x21, 0x00


	//----- nvinfo : EIATTR_KPARAM_INFO
	.align		4
.L_15:
        /*0038*/ 	.byte	0x04, 0x17
        /*003a*/ 	.short	(.L_17 - .L_16)
.L_16:
        /*003c*/ 	.word	0x00000000
        /*0040*/ 	.short	0x0002
        /*0042*/ 	.short	0x0010
        /*0044*/ 	.byte	0x00, 0xf4, 0x21, 0x00


	//----- nvinfo : EIATTR_KPARAM_INFO
	.align		4
.L_17:
        /*0048*/ 	.byte	0x04, 0x17
        /*004a*/ 	.short	(.L_19 - .L_18)
.L_18:
        /*004c*/ 	.word	0x00000000
        /*0050*/ 	.short	0x0001
        /*0052*/ 	.short	0x0008
        /*0054*/ 	.byte	0x00, 0xf4, 0x21, 0x00


	//----- nvinfo : EIATTR_KPARAM_INFO
	.align		4
.L_19:
        /*0058*/ 	.byte	0x04, 0x17
        /*005a*/ 	.short	(.L_21 - .L_20)
.L_20:
        /*005c*/ 	.word	0x00000000
        /*0060*/ 	.short	0x0000
        /*0062*/ 	.short	0x0000
        /*0064*/ 	.byte	0x00, 0xf4, 0x21, 0x00


	//----- nvinfo : EIATTR_SPARSE_MMA_MASK
	.align		4
.L_21:
        /*0068*/ 	.byte	0x03, 0x50
        /*006a*/ 	.short	0x0000


	//----- nvinfo : EIATTR_MAXREG_COUNT
	.align		4
        /*006c*/ 	.byte	0x03, 0x1b
        /*006e*/ 	.short	0x00ff


	//----- nvinfo : EIATTR_EXIT_INSTR_OFFSETS
	.align		4
        /*0070*/ 	.byte	0x04, 0x1c
        /*0072*/ 	.short	(.L_23 - .L_22)


	//   ....[0]....
.L_22:
        /*0074*/ 	.word	0x00000260


	//----- nvinfo : EIATTR_REQNTID
	.align		4
.L_23:
        /*0078*/ 	.byte	0x04, 0x10
        /*007a*/ 	.short	(.L_25 - .L_24)
.L_24:
        /*007c*/ 	.word	0x00000080
        /*0080*/ 	.word	0x00000001
        /*0084*/ 	.word	0x00000001


	//----- nvinfo : EIATTR_CBANK_PARAM_SIZE
	.align		4
.L_25:
        /*0088*/ 	.byte	0x03, 0x19
        /*008a*/ 	.short	0x002c


	//----- nvinfo : EIATTR_PARAM_CBANK
	.align		4
        /*008c*/ 	.byte	0x04, 0x0a
        /*008e*/ 	.short	(.L_27 - .L_26)
	.align		4
.L_26:
        /*0090*/ 	.word	index@(.nv.constant0.triton_poi_fused_add_convolution_leaky_relu_leaky_relu_backward_14)
        /*0094*/ 	.short	0x0210
        /*0096*/ 	.short	0x002c


	//----- nvinfo : EIATTR_SW_WAR
	.align		4
.L_27:
        /*0098*/ 	.byte	0x04, 0x36
        /*009a*/ 	.short	(.L_29 - .L_28)
.L_28:
        /*009c*/ 	.word	0x00000008
.L_29:


//--------------------- .nv.callgraph             --------------------------
	.section	.nv.callgraph,"",@"SHT_CUDA_CALLGRAPH"
	.align	4
	.sectionentsize	8
	.align		4
        /*0000*/ 	.word	0x00000000
	.align		4
        /*0004*/ 	.word	0xffffffff
	.align		4
        /*0008*/ 	.word	0x00000000
	.align		4
        /*000c*/ 	.word	0xfffffffe
	.align		4
        /*0010*/ 	.word	0x00000000
	.align		4
        /*0014*/ 	.word	0xfffffffd
	.align		4
        /*0018*/ 	.word	0x00000000
	.align		4
        /*001c*/ 	.word	0xfffffffc


//--------------------- .text.triton_poi_fused_add_convolution_leaky_relu_leaky_relu_backward_14 --------------------------
	.section	.text.triton_poi_fused_add_convolution_leaky_relu_leaky_relu_backward_14,"ax",@progbits
	.align	128
        .global         triton_poi_fused_add_convolution_leaky_relu_leaky_relu_backward_14
        .type           triton_poi_fused_add_convolution_leaky_relu_leaky_relu_backward_14,@function
        .size           triton_poi_fused_add_convolution_leaky_relu_leaky_relu_backward_14,(.L_x_1 - triton_poi_fused_add_convolution_leaky_relu_leaky_relu_backward_14)
        .other          triton_poi_fused_add_convolution_leaky_relu_leaky_relu_backward_14,@"STO_CUDA_ENTRY STV_DEFAULT"
triton_poi_fused_add_convolution_leaky_relu_leaky_relu_backward_14:
.text.triton_poi_fused_add_convolution_leaky_relu_leaky_relu_backward_14:
[----:B------:R-:W-:Y:S01]  /*0000*/  LDC R1, c[0x0][0x28] ;  /* 0x00000a00ff017b82 */ /* 0x000fe20000000800 */
[----:B------:R-:W1:Y:S07]  /*0010*/  S2R R0, SR_TID.X ;  /* 0x0000000000007919 */ /* 0x000e6e0000002100 */
[----:B------:R-:W2:Y:S01]  /*0020*/  LDC.64 R4, c[0x0][0x220] ;  /* 0x00008800ff047b82 */ /* 0x000ea20000000a00 */
[----:B------:R-:W-:Y:S01]  /*0030*/  ULDC.64 UR4, c[0x0][0x208] ;  /* 0x0000820000047ab9 */ /* 0x000fe20000000a00 */
[----:B------:R-:W-:Y:S01]  /*0040*/  ULDC.64 UR6, c[0x0][0x230] ;  /* 0x00008c0000067ab9 */ /* 0x000fe20000000a00 */
[----:B------:R-:W3:Y:S05]  /*0050*/  S2R R3, SR_CTAID.X ;  /* 0x0000000000037919 */ /* 0x000eea0000002500 */
[----:B------:R-:W4:Y:S01]  /*0060*/  LDC.64 R8, c[0x0][0x228] ;  /* 0x00008a00ff087b82 */ /* 0x000f220000000a00 */
[----:B-1----:R-:W-:-:S02]  /*0070*/  LOP3.LUT R0, R0, 0x7f, RZ, 0xc0, !PT ;  /* 0x0000007f00007812 */ /* 0x002fc400078ec0ff */
[----:B---3--:R-:W-:-:S03]  /*0080*/  SHF.R.S32.HI R7, RZ, 0x18, R3 ;  /* 0x00000018ff077819 */ /* 0x008fc60000011403 */
[----:B------:R-:W-:Y:S02]  /*0090*/  IMAD R0, R3, 0x80, R0 ;  /* 0x0000008003007824 */ /* 0x000fe400078e0200 */
[----:B------:R-:W1:Y:S01]  /*00a0*/  LDC.64 R2, c[0x0][0x218] ;  /* 0x00008600ff027b82 */ /* 0x000e620000000a00 */
[----:B------:R-:W-:-:S04]  /*00b0*/  SGXT R7, R7, 0x1 ;  /* 0x000000010707781a */ /* 0x000fc80000000200 */
[----:B------:R-:W-:-:S04]  /*00c0*/  LEA.HI R7, R7, R0, RZ, 0x4 ;  /* 0x0000000007077211 */ /* 0x000fc800078f20ff */
[--C-:B------:R-:W-:Y:S02]  /*00d0*/  SHF.R.S32.HI R10, RZ, 0x4, R7.reuse ;  /* 0x00000004ff0a7819 */ /* 0x100fe40000011407 */
[----:B------:R-:W-:-:S04]  /*00e0*/  SHF.R.S32.HI R7, RZ, 0x1f, R7 ;  /* 0x0000001fff077819 */ /* 0x000fc80000011407 */
[----:B------:R-:W-:-:S04]  /*00f0*/  LEA.HI R7, R7, R10, RZ, 0x9 ;  /* 0x0000000a07077211 */ /* 0x000fc800078f48ff */
[----:B------:R-:W-:Y:S02]  /*0100*/  LOP3.LUT R11, R7, 0xfffffe00, RZ, 0xc0, !PT ;  /* 0xfffffe00070b7812 */ /* 0x000fe400078ec0ff */
[----:B------:R-:W3:Y:S03]  /*0110*/  LDC.64 R6, c[0x0][0x210] ;  /* 0x00008400ff067b82 */ /* 0x000ee60000000a00 */
[----:B------:R-:W-:Y:S02]  /*0120*/  IMAD.IADD R11, R10, 0x1, -R11 ;  /* 0x000000010a0b7824 */ /* 0x000fe400078e0a0b */
[----:B-1----:R-:W-:-:S04]  /*0130*/  IMAD.WIDE R2, R0, 0x4, R2 ;  /* 0x0000000400027825 */ /* 0x002fc800078e0202 */
[C---:B--2---:R-:W-:Y:S02]  /*0140*/  IMAD.WIDE R4, R11.reuse, 0x4, R4 ;  /* 0x000000040b047825 */ /* 0x044fe400078e0204 */
[----:B------:R-:W2:Y:S04]  /*0150*/  LDG.E R2, desc[UR4][R2.64] ;  /* 0x0000000402027981 */ /* 0x000ea8000c1e1900 */
[----:B------:R-:W2:Y:S01]  /*0160*/  LDG.E.EL R5, desc[UR4][R4.64] ;  /* 0x0000000404057981 */ /* 0x000ea2000c2e1900 */
[----:B----4-:R-:W-:-:S06]  /*0170*/  IMAD.WIDE R8, R11, 0x4, R8 ;  /* 0x000000040b087825 */ /* 0x010fcc00078e0208 */
[----:B------:R-:W4:Y:S01]  /*0180*/  LDG.E.EL R8, desc[UR4][R8.64] ;  /* 0x0000000408087981 */ /* 0x000f22000c2e1900 */
[----:B---3--:R-:W-:-:S05]  /*0190*/  IMAD.WIDE R6, R0, 0x4, R6 ;  /* 0x0000000400067825 */ /* 0x008fca00078e0206 */
[----:B------:R-:W4:Y:S01]  /*01a0*/  LDG.E R11, desc[UR4][R6.64] ;  /* 0x00000004060b7981 */ /* 0x000f22000c1e1900 */
[----:B------:R-:W-:Y:S02]  /*01b0*/  IADD3 R10, P1, R0, UR6, RZ ;  /* 0x00000006000a7c10 */ /* 0x000fe4000ff3e0ff */
[C---:B--2---:R-:W-:Y:S01]  /*01c0*/  FSETP.GT.AND P0, PT, R2.reuse, -R5, PT ;  /* 0x800000050200720b */ /* 0x044fe20003f04000 */
[----:B------:R-:W-:-:S12]  /*01d0*/  FADD R12, R2, R5 ;  /* 0x00000005020c7221 */ /* 0x000fd80000000000 */
[----:B------:R-:W-:Y:S01]  /*01e0*/  @!P0 FMUL R12, R12, 0.0099999997764825820923 ;  /* 0x3c23d70a0c0c8820 */ /* 0x000fe20000400000 */
[----:B----4-:R-:W-:-:S04]  /*01f0*/  FADD R3, R11, R8 ;  /* 0x000000080b037221 */ /* 0x010fc80000000000 */
[C---:B------:R-:W-:Y:S01]  /*0200*/  FSETP.GT.AND P0, PT, R12.reuse, RZ, PT ;  /* 0x000000ff0c00720b */ /* 0x040fe20003f04000 */
[----:B------:R-:W-:Y:S01]  /*0210*/  FADD R3, R12, R3 ;  /* 0x000000030c037221 */ /* 0x000fe20000000000 */
[----:B------:R-:W-:Y:S02]  /*0220*/  LEA.HI.X.SX32 R11, R0, UR7, 0x1, P1 ;  /* 0x00000007000b7c11 */ /* 0x000fe400088f0eff */
[----:B------:R-:W-:Y:S02]  /*0230*/  SEL R5, RZ, 0x1, !P0 ;  /* 0x00000001ff057807 */ /* 0x000fe40004000000 */
[----:B------:R-:W-:Y:S04]  /*0240*/  STG.E desc[UR4][R6.64], R3 ;  /* 0x0000000306007986 */ /* 0x000fe8000c101904 */
[----:B------:R-:W-:Y:S01]  /*0250*/  STG.E.U8 desc[UR4][R10.64], R5 ;  /* 0x000000050a007986 */ /* 0x000fe2000c101104 */
[----:B------:R-:W-:Y:S05]  /*0260*/  EXIT ;  /* 0x000000000000794d */ /* 0x000fea0003800000 */
.L_x_0:
[----:B------:R-:W-:-:S00]  /*0270*/  BRA `(.L_x_0) ;  /* 0xfffffffc00fc7947 */ /* 0x000fc0000383ffff */
[----:B------:R-:W-:-:S00]  /*0280*/  NOP ;  /* 0x0000000000007918 */ /* 0x000fc00000000000 */
[----:B------:R-:W-:-:S00]  /*0290*/  NOP ;  /* 0x0000000000007918 */ /* 0x000fc00000000000 */
[----:B------:R-:W-:-:S00]  /*02a0*/  NOP ;  /* 0x0000000000007918 */ /* 0x000fc00000000000 */
[----:B------:R-:W-:-:S00]  /*02b0*/  NOP ;  /* 0x0000000000007918 */ /* 0x000fc00000000000 */
[----:B------:R-:W-:-:S00]  /*02c0*/  NOP ;  /* 0x0000000000007918 */ /* 0x000fc00000000000 */
[----:B------:R-:W-:-:S00]  /*02d0*/  NOP ;  /* 0x0000000000007918 */ /* 0x000fc00000000000 */
[----:B------:R-:W-:-:S00]  /*02e0*/  NOP ;  /* 0x0000000000007918 */ /* 0x000fc00000000000 */
[----:B------:R-:W-:-:S00]  /*02f0*/  NOP ;  /* 0x0000000000007918 */ /* 0x000fc00000000000 */
.L_x_1:


//--------------------- .nv.constant0.triton_poi_fused_add_convolution_leaky_relu_leaky_relu_backward_14 --------------------------
	.section	.nv.constant0.triton_poi_fused_add_convolution_leaky_relu_leaky_relu_backward_14,"a",@progbits
	.sectionflags	@""
	.align	4
.nv.constant0.triton_poi_fused_add_convolution_leaky_relu_leaky_relu_backward_14:
	.zero		572
